//
// Generated by NVIDIA NVVM Compiler
//
// Compiler Build ID: CL-36424714
// Cuda compilation tools, release 13.0, V13.0.88
// Based on NVVM 20.0.0
//

.version 9.0
.target sm_100
.address_size 64

	// .globl	my_kernel_kernel0
// _ZZ17my_kernel_kernel0E20placeholder_d_shared has been demoted
// _ZZ17my_kernel_kernel0E18placeholder_shared has been demoted

.visible .entry my_kernel_kernel0(
	.param .u64 .ptr .align 1 my_kernel_kernel0_param_0,
	.param .u64 .ptr .align 1 my_kernel_kernel0_param_1,
	.param .u64 .ptr .align 1 my_kernel_kernel0_param_2,
	.param .u64 .ptr .align 1 my_kernel_kernel0_param_3
)
{
	.reg .pred 	%p<6>;
	.reg .b16 	%rs<7>;
	.reg .b32 	%r<28>;
	.reg .b32 	%f<59>;
	.reg .b64 	%rd<29>;
	// demoted variable
	.shared .align 4 .b8 _ZZ17my_kernel_kernel0E20placeholder_d_shared[64];
	// demoted variable
	.shared .align 4 .b8 _ZZ17my_kernel_kernel0E18placeholder_shared[3200];
	ld.param.u64 	%rd12, [my_kernel_kernel0_param_0];
	ld.param.u64 	%rd13, [my_kernel_kernel0_param_1];
	ld.param.u64 	%rd10, [my_kernel_kernel0_param_2];
	ld.param.u64 	%rd11, [my_kernel_kernel0_param_3];
	cvta.to.global.u64 	%rd14, %rd13;
	cvta.to.global.u64 	%rd15, %rd12;
	mov.u32 	%r1, %tid.x;
	shl.b32 	%r11, %r1, 7;
	and.b32  	%r12, %r11, 1536;
	and.b32  	%r13, %r1, 3;
	or.b32  	%r14, %r12, %r13;
	shl.b32 	%r15, %r1, 2;
	mov.u32 	%r16, _ZZ17my_kernel_kernel0E20placeholder_d_shared;
	add.s32 	%r2, %r16, %r15;
	shl.b32 	%r17, %r1, 4;
	mov.u32 	%r18, _ZZ17my_kernel_kernel0E18placeholder_shared;
	add.s32 	%r3, %r18, %r17;
	mov.u32 	%r4, %ctaid.x;
	shl.b32 	%r19, %r1, 9;
	cvt.u16.u32 	%rs2, %r1;
	mul.hi.u16 	%rs1, %rs2, 328;
	shl.b16 	%rs3, %rs1, 4;
	cvt.u32.u16 	%r20, %rs3;
	add.s32 	%r5, %r16, %r20;
	mul.lo.s16 	%rs4, %rs1, 200;
	sub.s16 	%rs5, %rs2, %rs4;
	cvt.u32.u16 	%r6, %rs5;
	mul.wide.u16 	%r21, %rs5, 16;
	add.s32 	%r7, %r18, %r21;
	or.b32  	%r22, %r14, 4;
	mul.wide.u32 	%rd16, %r22, 4;
	add.s64 	%rd28, %rd15, %rd16;
	mul.wide.u32 	%rd17, %r14, 4;
	add.s64 	%rd27, %rd15, %rd17;
	mad.lo.s32 	%r23, %r4, 102400, %r19;
	mul.wide.u32 	%rd18, %r23, 4;
	add.s64 	%rd19, %rd18, %rd14;
	add.s64 	%rd26, %rd19, 16;
	mov.f32 	%f57, 0f00000000;
	mov.b32 	%r27, 0;
	mov.f32 	%f58, %f57;
$L__BB0_1:
	setp.gt.u32 	%p1, %r1, 15;
	bar.sync 	0;
	@%p1 bra 	$L__BB0_3;
	ld.global.nc.f32 	%f8, [%rd27];
	st.shared.f32 	[%r2], %f8;
	bra.uni 	$L__BB0_4;
$L__BB0_3:
	setp.gt.u32 	%p2, %r1, 199;
	@%p2 bra 	$L__BB0_5;
$L__BB0_4:
	ld.global.nc.v4.f32 	{%f9, %f10, %f11, %f12}, [%rd26+-16];
	st.shared.v4.f32 	[%r3], {%f9, %f10, %f11, %f12};
$L__BB0_5:
	setp.lt.u32 	%p3, %r1, 16;
	bar.sync 	0;
	ld.shared.f32 	%f13, [%r5];
	ld.shared.f32 	%f14, [%r7];
	fma.rn.f32 	%f15, %f13, %f14, %f57;
	ld.shared.f32 	%f16, [%r5+32];
	fma.rn.f32 	%f17, %f16, %f14, %f58;
	ld.shared.f32 	%f18, [%r5+4];
	ld.shared.f32 	%f19, [%r7+4];
	fma.rn.f32 	%f20, %f18, %f19, %f15;
	ld.shared.f32 	%f21, [%r5+36];
	fma.rn.f32 	%f22, %f19, %f21, %f17;
	ld.shared.f32 	%f23, [%r5+8];
	ld.shared.f32 	%f24, [%r7+8];
	fma.rn.f32 	%f25, %f23, %f24, %f20;
	ld.shared.f32 	%f26, [%r5+40];
	fma.rn.f32 	%f27, %f24, %f26, %f22;
	ld.shared.f32 	%f28, [%r5+12];
	ld.shared.f32 	%f29, [%r7+12];
	fma.rn.f32 	%f3, %f28, %f29, %f25;
	ld.shared.f32 	%f30, [%r5+44];
	fma.rn.f32 	%f4, %f29, %f30, %f27;
	bar.sync 	0;
	@%p3 bra 	$L__BB0_7;
	setp.lt.u32 	%p4, %r1, 200;
	@%p4 bra 	$L__BB0_8;
	bra.uni 	$L__BB0_9;
$L__BB0_7:
	ld.global.nc.f32 	%f31, [%rd28];
	st.shared.f32 	[%r2], %f31;
$L__BB0_8:
	ld.global.nc.v4.f32 	{%f32, %f33, %f34, %f35}, [%rd26];
	st.shared.v4.f32 	[%r3], {%f32, %f33, %f34, %f35};
$L__BB0_9:
	bar.sync 	0;
	ld.shared.f32 	%f36, [%r5];
	ld.shared.f32 	%f37, [%r7];
	fma.rn.f32 	%f38, %f36, %f37, %f3;
	ld.shared.f32 	%f39, [%r5+32];
	fma.rn.f32 	%f40, %f39, %f37, %f4;
	ld.shared.f32 	%f41, [%r5+4];
	ld.shared.f32 	%f42, [%r7+4];
	fma.rn.f32 	%f43, %f41, %f42, %f38;
	ld.shared.f32 	%f44, [%r5+36];
	fma.rn.f32 	%f45, %f42, %f44, %f40;
	ld.shared.f32 	%f46, [%r5+8];
	ld.shared.f32 	%f47, [%r7+8];
	fma.rn.f32 	%f48, %f46, %f47, %f43;
	ld.shared.f32 	%f49, [%r5+40];
	fma.rn.f32 	%f50, %f47, %f49, %f45;
	ld.shared.f32 	%f51, [%r5+12];
	ld.shared.f32 	%f52, [%r7+12];
	fma.rn.f32 	%f57, %f51, %f52, %f48;
	ld.shared.f32 	%f53, [%r5+44];
	fma.rn.f32 	%f58, %f52, %f53, %f50;
	add.s32 	%r27, %r27, 2;
	add.s64 	%rd28, %rd28, 32;
	add.s64 	%rd27, %rd27, 32;
	add.s64 	%rd26, %rd26, 32;
	setp.ne.s32 	%p5, %r27, 128;
	@%p5 bra 	$L__BB0_1;
	cvta.to.global.u64 	%rd20, %rd11;
	cvta.to.global.u64 	%rd21, %rd10;
	mad.lo.s32 	%r24, %r4, 200, %r6;
	mul.wide.u32 	%rd22, %r24, 4;
	add.s64 	%rd23, %rd20, %rd22;
	ld.global.nc.f32 	%f54, [%rd23];
	add.f32 	%f55, %f57, %f54;
	mul.lo.s16 	%rs6, %rs1, 400;
	cvt.u32.u16 	%r25, %rs6;
	add.s32 	%r26, %r24, %r25;
	mul.wide.u32 	%rd24, %r26, 4;
	add.s64 	%rd25, %rd21, %rd24;
	st.global.f32 	[%rd25], %f55;
	add.f32 	%f56, %f58, %f54;
	st.global.f32 	[%rd25+3200], %f56;
	ret;

}


// ===== COMPILED SASS (sm_100) =====

	.target	sm_100

	.elftype	@"ET_EXEC"


//--------------------- .note.nv.tkinfo           --------------------------
	.section	.note.nv.tkinfo,"",@"SHT_NOTE"
	.sectionflags	@"SHF_NOTE_NV_TKINFO"
	.tkinfo
        /*0018*/ 	.word	0x00000002
        /*0030*/ 	.string	""
        /*0030*/ 	.string	"ptxas"
        /*0030*/ 	.string	"Cuda compilation tools, release 13.0, V13.0.88"
        /*0030*/ 	.string	"Build cuda_13.0.r13.0/compiler.36424714_0"
        /*0030*/ 	.string	"-arch sm_100 -m 64 "



//--------------------- .note.nv.cuinfo           --------------------------
	.section	.note.nv.cuinfo,"",@"SHT_NOTE"
	.sectionflags	@"SHF_NOTE_NV_CUINFO"
        /*0018*/ 	.short	0x0002
        /*001a*/ 	.short	0x0064
        /*001c*/ 	.short	0x0082
	.zero		2


//--------------------- .nv.info                  --------------------------
	.section	.nv.info,"",@"SHT_CUDA_INFO"
	.align	4


	//----- nvinfo : EIATTR_REGCOUNT
	.align		4
        /*0000*/ 	.byte	0x04, 0x2f
        /*0002*/ 	.short	(.L_1 - .L_0)
	.align		4
.L_0:
        /*0004*/ 	.word	index@(my_kernel_kernel0)
        /*0008*/ 	.word	0x0000001e


	//----- nvinfo : EIATTR_FRAME_SIZE
	.align		4
.L_1:
        /*000c*/ 	.byte	0x04, 0x11
        /*000e*/ 	.short	(.L_3 - .L_2)
	.align		4
.L_2:
        /*0010*/ 	.word	index@(my_kernel_kernel0)
        /*0014*/ 	.word	0x00000000


	//----- nvinfo : EIATTR_MIN_STACK_SIZE
	.align		4
.L_3:
        /*0018*/ 	.byte	0x04, 0x12
        /*001a*/ 	.short	(.L_5 - .L_4)
	.align		4
.L_4:
        /*001c*/ 	.word	index@(my_kernel_kernel0)
        /*0020*/ 	.word	0x00000000
.L_5:


//--------------------- .nv.compat                --------------------------
	.section	.nv.compat,"",@"SHT_CUDA_COMPAT_INFO"
	.align	4
        /*0000*/ 	.byte	0x02, 0x09, 0x00, 0x00, 0x02, 0x02, 0x01, 0x00, 0x02, 0x05, 0x05, 0x00, 0x03, 0x07, 0x01, 0x01
        /*0010*/ 	.byte	0x02, 0x03, 0x00, 0x00, 0x02, 0x06, 0x01, 0x00, 0x04, 0x0b, 0x08, 0x00, 0x09, 0x00, 0x00, 0x00
        /*0020*/ 	.byte	0x00, 0x00, 0x00, 0x00


//--------------------- .nv.info.my_kernel_kernel0 --------------------------
	.section	.nv.info.my_kernel_kernel0,"",@"SHT_CUDA_INFO"
	.sectionflags	@""
	.align	4


	//----- nvinfo : EIATTR_CUDA_API_VERSION
	.align		4
        /*0000*/ 	.byte	0x04, 0x37
        /*0002*/ 	.short	(.L_7 - .L_6)
.L_6:
        /*0004*/ 	.word	0x00000082


	//----- nvinfo : EIATTR_KPARAM_INFO
	.align		4
.L_7:
        /*0008*/ 	.byte	0x04, 0x17
        /*000a*/ 	.short	(.L_9 - .L_8)
.L_8:
        /*000c*/ 	.word	0x00000000
        /*0010*/ 	.short	0x0003
        /*0012*/ 	.short	0x0018
        /*0014*/ 	.byte	0x00, 0xf5, 0x21, 0x00


	//----- nvinfo : EIATTR_KPARAM_INFO
	.align		4
.L_9:
        /*0018*/ 	.byte	0x04, 0x17
        /*001a*/ 	.short	(.L_11 - .L_10)
.L_10:
        /*001c*/ 	.word	0x00000000
        /*0020*/ 	.short	0x0002
        /*0022*/ 	.short	0x0010
        /*0024*/ 	.byte	0x00, 0xf5, 0x21, 0x00


	//----- nvinfo : EIATTR_KPARAM_INFO
	.align		4
.L_11:
        /*0028*/ 	.byte	0x04, 0x17
        /*002a*/ 	.short	(.L_13 - .L_12)
.L_12:
        /*002c*/ 	.word	0x00000000
        /*0030*/ 	.short	0x0001
        /*0032*/ 	.short	0x0008
        /*0034*/ 	.byte	0x00, 0xf5, 0x21, 0x00


	//----- nvinfo : EIATTR_KPARAM_INFO
	.align		4
.L_13:
        /*0038*/ 	.byte	0x04, 0x17
        /*003a*/ 	.short	(.L_15 - .L_14)
.L_14:
        /*003c*/ 	.word	0x00000000
        /*0040*/ 	.short	0x0000
        /*0042*/ 	.short	0x0000
        /*0044*/ 	.byte	0x00, 0xf5, 0x21, 0x00


	//----- nvinfo : EIATTR_SPARSE_MMA_MASK
	.align		4
.L_15:
        /*0048*/ 	.byte	0x03, 0x50
        /*004a*/ 	.short	0x0000


	//----- nvinfo : EIATTR_MAXREG_COUNT
	.align		4
        /*004c*/ 	.byte	0x03, 0x1b
        /*004e*/ 	.short	0x00ff


	//----- nvinfo : EIATTR_NUM_BARRIERS
	.align		4
        /*0050*/ 	.byte	0x02, 0x4c
        /*0052*/ 	.byte	0x01
	.zero		1


	//----- nvinfo : EIATTR_MERCURY_ISA_VERSION
	.align		4
        /*0054*/ 	.byte	0x03, 0x5f
        /*0056*/ 	.short	0x0101


	//----- nvinfo : EIATTR_VRC_CTA_INIT_COUNT
	.align		4
        /*0058*/ 	.byte	0x02, 0x4a
	.zero		1
	.zero		1


	//----- nvinfo : EIATTR_EXIT_INSTR_OFFSETS
	.align		4
        /*005c*/ 	.byte	0x04, 0x1c
        /*005e*/ 	.short	(.L_17 - .L_16)


	//   ....[0]....
.L_16:
        /*0060*/ 	.word	0x00000770


	//----- nvinfo : EIATTR_CRS_STACK_SIZE
	.align		4
.L_17:
        /*0064*/ 	.byte	0x04, 0x1e
        /*0066*/ 	.short	(.L_19 - .L_18)
.L_18:
        /*0068*/ 	.word	0x00000000


	//----- nvinfo : EIATTR_CBANK_PARAM_SIZE
	.align		4
.L_19:
        /*006c*/ 	.byte	0x03, 0x19
        /*006e*/ 	.short	0x0020


	//----- nvinfo : EIATTR_PARAM_CBANK
	.align		4
        /*0070*/ 	.byte	0x04, 0x0a
        /*0072*/ 	.short	(.L_21 - .L_20)
	.align		4
.L_20:
        /*0074*/ 	.word	index@(.nv.constant0.my_kernel_kernel0)
        /*0078*/ 	.short	0x0380
        /*007a*/ 	.short	0x0020


	//----- nvinfo : EIATTR_SW_WAR
	.align		4
.L_21:
        /*007c*/ 	.byte	0x04, 0x36
        /*007e*/ 	.short	(.L_23 - .L_22)
.L_22:
        /*0080*/ 	.word	0x00000008
.L_23:


//--------------------- .nv.callgraph             --------------------------
	.section	.nv.callgraph,"",@"SHT_CUDA_CALLGRAPH"
	.align	4
	.sectionentsize	8
	.align		4
        /*0000*/ 	.word	0x00000000
	.align		4
        /*0004*/ 	.word	0xffffffff
	.align		4
        /*0008*/ 	.word	0x00000000
	.align		4
        /*000c*/ 	.word	0xfffffffe
	.align		4
        /*0010*/ 	.word	0x00000000
	.align		4
        /*0014*/ 	.word	0xfffffffd
	.align		4
        /*0018*/ 	.word	0x00000000
	.align		4
        /*001c*/ 	.word	0xfffffffc


//--------------------- .text.my_kernel_kernel0   --------------------------
	.section	.text.my_kernel_kernel0,"ax",@progbits
	.align	128
        .global         my_kernel_kernel0
        .type           my_kernel_kernel0,@function
        .size           my_kernel_kernel0,(.L_x_11 - my_kernel_kernel0)
        .other          my_kernel_kernel0,@"STO_CUDA_ENTRY STV_DEFAULT"
my_kernel_kernel0:
.text.my_kernel_kernel0:
[----:B------:R-:W-:Y:S01]  /*0000*/  LDC R1, c[0x0][0x37c] ;  /* 0x0000df00ff017b82 */ /* 0x000fe20000000800 */
[----:B------:R-:W0:Y:S07]  /*0010*/  S2R R19, SR_TID.X ;  /* 0x0000000000137919 */ /* 0x000e2e0000002100 */
[----:B------:R-:W1:Y:S01]  /*0020*/  LDC.64 R2, c[0x0][0x380] ;  /* 0x0000e000ff027b82 */ /* 0x000e620000000a00 */
[----:B------:R-:W-:Y:S01]  /*0030*/  UMOV UR4, 0x400 ;  /* 0x0000040000047882 */ /* 0x000fe20000000000 */
[----:B------:R-:W-:Y:S01]  /*0040*/  HFMA2 R13, -RZ, RZ, 0, 0 ;  /* 0x00000000ff0d7431 */ /* 0x000fe200000001ff */
[----:B------:R-:W2:Y:S01]  /*0050*/  S2R R0, SR_CTAID.X ;  /* 0x0000000000007919 */ /* 0x000ea20000002500 */
[----:B------:R-:W-:Y:S01]  /*0060*/  UIADD3 UR6, UPT, UPT, UR4, 0x40, URZ ;  /* 0x0000004004067890 */ /* 0x000fe2000fffe0ff */
[----:B------:R-:W-:Y:S01]  /*0070*/  IMAD.MOV.U32 R25, RZ, RZ, RZ ;  /* 0x000000ffff197224 */ /* 0x000fe200078e00ff */
[----:B------:R-:W3:Y:S02]  /*0080*/  LDCU.64 UR8, c[0x0][0x358] ;  /* 0x00006b00ff0877ac */ /* 0x000ee40008000a00 */
[----:B------:R-:W4:Y:S08]  /*0090*/  LDC.64 R4, c[0x0][0x388] ;  /* 0x0000e200ff047b82 */ /* 0x000f300000000a00 */
[----:B------:R-:W5:Y:S01]  /*00a0*/  S2UR UR7, SR_CgaCtaId ;  /* 0x00000000000779c3 */ /* 0x000f620000008800 */
[----:B0-----:R-:W-:-:S02]  /*00b0*/  LOP3.LUT R7, R19, 0xffff, RZ, 0xc0, !PT ;  /* 0x0000ffff13077812 */ /* 0x001fc400078ec0ff */
[----:B------:R-:W-:Y:S01]  /*00c0*/  SHF.L.U32 R6, R19, 0x7, RZ ;  /* 0x0000000713067819 */ /* 0x000fe200000006ff */
[----:B--2---:R-:W-:Y:S02]  /*00d0*/  IMAD R9, R0, 0xc8, R19 ;  /* 0x000000c800097824 */ /* 0x004fe400078e0213 */
[----:B------:R-:W-:Y:S01]  /*00e0*/  IMAD R7, R7, 0x148, RZ ;  /* 0x0000014807077824 */ /* 0x000fe200078e02ff */
[----:B------:R-:W-:Y:S02]  /*00f0*/  LOP3.LUT R6, R6, 0x600, RZ, 0xc0, !PT ;  /* 0x0000060006067812 */ /* 0x000fe400078ec0ff */
[----:B------:R-:W-:Y:S01]  /*0100*/  SHF.L.U32 R9, R9, 0x9, RZ ;  /* 0x0000000909097819 */ /* 0x000fe200000006ff */
[----:B-----5:R-:W-:Y:S01]  /*0110*/  ULEA UR5, UR7, UR4, 0x18 ;  /* 0x0000000407057291 */ /* 0x020fe2000f8ec0ff */
[----:B------:R-:W-:Y:S01]  /*0120*/  SHF.R.U32.HI R22, RZ, 0x10, R7 ;  /* 0x00000010ff167819 */ /* 0x000fe20000011607 */
[----:B------:R-:W-:Y:S01]  /*0130*/  ULEA UR6, UR7, UR6, 0x18 ;  /* 0x0000000607067291 */ /* 0x000fe2000f8ec0ff */
[----:B------:R-:W-:Y:S01]  /*0140*/  LOP3.LUT R7, R6, 0x3, R19, 0xf8, !PT ;  /* 0x0000000306077812 */ /* 0x000fe200078ef813 */
[----:B----4-:R-:W-:Y:S01]  /*0150*/  IMAD.WIDE.U32 R4, R9, 0x4, R4 ;  /* 0x0000000409047825 */ /* 0x010fe200078e0004 */
[----:B------:R-:W-:Y:S01]  /*0160*/  PRMT R8, R22, 0x9910, RZ ;  /* 0x0000991016087816 */ /* 0x000fe200000000ff */
[----:B------:R-:W-:Y:S01]  /*0170*/  UMOV UR4, URZ ;  /* 0x000000ff00047c82 */ /* 0x000fe20008000000 */
[C---:B------:R-:W-:Y:S01]  /*0180*/  LOP3.LUT R17, R7.reuse, 0x4, RZ, 0xfc, !PT ;  /* 0x0000000407117812 */ /* 0x040fe200078efcff */
[----:B-1----:R-:W-:Y:S01]  /*0190*/  IMAD.WIDE.U32 R6, R7, 0x4, R2 ;  /* 0x0000000407067825 */ /* 0x002fe200078e0002 */
[----:B------:R-:W-:-:S02]  /*01a0*/  IADD3 R26, P0, PT, R4, 0x10, RZ ;  /* 0x00000010041a7810 */ /* 0x000fc40007f1e0ff */
[----:B------:R-:W-:Y:S01]  /*01b0*/  SHF.L.U32 R20, R22, 0x4, RZ ;  /* 0x0000000416147819 */ /* 0x000fe200000006ff */
[----:B------:R-:W-:Y:S01]  /*01c0*/  IMAD.WIDE.U32 R16, R17, 0x4, R2 ;  /* 0x0000000411107825 */ /* 0x000fe200078e0002 */
[----:B------:R-:W-:Y:S02]  /*01d0*/  MOV R3, R7 ;  /* 0x0000000700037202 */ /* 0x000fe40000000f00 */
[C---:B------:R-:W-:Y:S01]  /*01e0*/  LEA R24, R19.reuse, UR5, 0x2 ;  /* 0x0000000513187c11 */ /* 0x040fe2000f8e10ff */
[----:B------:R-:W-:Y:S01]  /*01f0*/  IMAD.MOV.U32 R2, RZ, RZ, R6 ;  /* 0x000000ffff027224 */ /* 0x000fe200078e0006 */
[----:B------:R-:W-:Y:S01]  /*0200*/  LEA R23, R19, UR6, 0x4 ;  /* 0x0000000613177c11 */ /* 0x000fe2000f8e20ff */
[----:B------:R-:W-:Y:S01]  /*0210*/  IMAD R6, R8, 0xc8, RZ ;  /* 0x000000c808067824 */ /* 0x000fe200078e02ff */
[----:B------:R-:W-:Y:S01]  /*0220*/  LOP3.LUT R20, R20, 0xffff, RZ, 0xc0, !PT ;  /* 0x0000ffff14147812 */ /* 0x000fe200078ec0ff */
[----:B------:R-:W-:-:S03]  /*0230*/  IMAD.X R27, RZ, RZ, R5, P0 ;  /* 0x000000ffff1b7224 */ /* 0x000fc600000e0605 */
[----:B------:R-:W-:-:S04]  /*0240*/  IADD3 R6, PT, PT, RZ, -R6, RZ ;  /* 0x80000006ff067210 */ /* 0x000fc80007ffe0ff */
[----:B------:R-:W-:-:S04]  /*0250*/  PRMT R4, R6, 0x7710, RZ ;  /* 0x0000771006047816 */ /* 0x000fc800000000ff */
[----:B------:R-:W-:-:S04]  /*0260*/  IADD3 R21, PT, PT, R4, R19, RZ ;  /* 0x0000001304157210 */ /* 0x000fc80007ffe0ff */
[----:B------:R-:W-:-:S04]  /*0270*/  LOP3.LUT R21, R21, 0xffff, RZ, 0xc0, !PT ;  /* 0x0000ffff15157812 */ /* 0x000fc800078ec0ff */
[----:B---3--:R-:W-:-:S07]  /*0280*/  LEA R18, R21, UR6, 0x4 ;  /* 0x0000000615127c11 */ /* 0x008fce000f8e20ff */
.L_x_9:
[----:B------:R-:W-:Y:S01]  /*0290*/  BAR.SYNC.DEFER_BLOCKING 0x0 ;  /* 0x0000000000007b1d */ /* 0x000fe20000010000 */
[----:B------:R-:W-:-:S13]  /*02a0*/  ISETP.GT.U32.AND P0, PT, R19, 0xf, PT ;  /* 0x0000000f1300780c */ /* 0x000fda0003f04070 */
[----:B------:R-:W2:Y:S01]  /*02b0*/  @!P0 LDG.E.CONSTANT R5, desc[UR8][R2.64] ;  /* 0x0000000802058981 */ /* 0x000ea2000c1e9900 */
[----:B------:R-:W-:Y:S04]  /*02c0*/  BSSY.RECONVERGENT B1, `(.L_x_0) ;  /* 0x000000a000017945 */ /* 0x000fe80003800200 */
[----:B------:R-:W-:Y:S01]  /*02d0*/  BSSY.RELIABLE B0, `(.L_x_1) ;  /* 0x0000006000007945 */ /* 0x000fe20003800100 */
[----:B--2---:R0:W-:Y:S03]  /*02e0*/  @!P0 STS [R24], R5 ;  /* 0x0000000518008388 */ /* 0x0041e60000000800 */
[----:B------:R-:W-:Y:S05]  /*02f0*/  @!P0 BRA `(.L_x_2) ;  /* 0x00000000000c8947 */ /* 0x000fea0003800000 */
[----:B------:R-:W-:-:S13]  /*0300*/  ISETP.GT.U32.AND P0, PT, R19, 0xc7, PT ;  /* 0x000000c71300780c */ /* 0x000fda0003f04070 */
[----:B------:R-:W-:Y:S05]  /*0310*/  @P0 BREAK.RELIABLE B0 ;  /* 0x0000000000000942 */ /* 0x000fea0003800100 */
[----:B------:R-:W-:Y:S05]  /*0320*/  @P0 BRA `(.L_x_3) ;  /* 0x00000000000c0947 */ /* 0x000fea0003800000 */
.L_x_2:
[----:B------:R-:W-:Y:S05]  /*0330*/  BSYNC.RELIABLE B0 ;  /* 0x0000000000007941 */ /* 0x000fea0003800100 */
.L_x_1:
[----:B0-----:R-:W2:Y:S04]  /*0340*/  LDG.E.128.CONSTANT R4, desc[UR8][R26.64+-0x10] ;  /* 0xfffff0081a047981 */ /* 0x001ea8000c1e9d00 */
[----:B--2---:R1:W-:Y:S02]  /*0350*/  STS.128 [R23], R4 ;  /* 0x0000000417007388 */ /* 0x0043e40000000c00 */
.L_x_3:
[----:B------:R-:W-:Y:S05]  /*0360*/  BSYNC.RECONVERGENT B1 ;  /* 0x0000000000017941 */ /* 0x000fea0003800200 */
.L_x_0:
[----:B------:R-:W-:Y:S05]  /*0370*/  WARPSYNC.ALL ;  /* 0x0000000000007948 */ /* 0x000fea0003800000 */
[----:B------:R-:W-:Y:S01]  /*0380*/  BAR.SYNC.DEFER_BLOCKING 0x0 ;  /* 0x0000000000007b1d */ /* 0x000fe20000010000 */
[----:B------:R-:W-:-:S05]  /*0390*/  ISETP.GE.U32.AND P0, PT, R19, 0x10, PT ;  /* 0x000000101300780c */ /* 0x000fca0003f06070 */
[----:B------:R-:W-:Y:S04]  /*03a0*/  BSSY.RECONVERGENT B1, `(.L_x_4) ;  /* 0x0000018000017945 */ /* 0x000fe80003800200 */
[----:B------:R-:W-:Y:S01]  /*03b0*/  BSSY.RELIABLE B2, `(.L_x_5) ;  /* 0x0000014000027945 */ /* 0x000fe20003800100 */
[----:B01----:R-:W-:Y:S04]  /*03c0*/  LDS.128 R4, [R20+UR5] ;  /* 0x0000000514047984 */ /* 0x003fe80008000c00 */
[----:B------:R-:W0:Y:S02]  /*03d0*/  LDS.128 R8, [R18] ;  /* 0x0000000012087984 */ /* 0x000e240000000c00 */
[----:B0-----:R-:W-:-:S02]  /*03e0*/  FFMA R4, R4, R8, R13 ;  /* 0x0000000804047223 */ /* 0x001fc4000000000d */
[----:B------:R-:W0:Y:S02]  /*03f0*/  LDS.128 R12, [R20+UR5+0x20] ;  /* 0x00002005140c7984 */ /* 0x000e240008000c00 */
[----:B------:R-:W-:-:S04]  /*0400*/  FFMA R5, R5, R9, R4 ;  /* 0x0000000905057223 */ /* 0x000fc80000000004 */
[----:B------:R-:W-:Y:S01]  /*0410*/  FFMA R6, R6, R10, R5 ;  /* 0x0000000a06067223 */ /* 0x000fe20000000005 */
[----:B0-----:R-:W-:-:S04]  /*0420*/  FFMA R12, R8, R12, R25 ;  /* 0x0000000c080c7223 */ /* 0x001fc80000000019 */
[----:B------:R-:W-:-:S04]  /*0430*/  FFMA R13, R9, R13, R12 ;  /* 0x0000000d090d7223 */ /* 0x000fc8000000000c */
[----:B------:R-:W-:Y:S01]  /*0440*/  FFMA R14, R10, R14, R13 ;  /* 0x0000000e0a0e7223 */ /* 0x000fe2000000000d */
[----:B------:R-:W-:-:S03]  /*0450*/  FFMA R13, R7, R11, R6 ;  /* 0x0000000b070d7223 */ /* 0x000fc60000000006 */
[----:B------:R-:W-:Y:S01]  /*0460*/  FFMA R25, R11, R15, R14 ;  /* 0x0000000f0b197223 */ /* 0x000fe2000000000e */
[----:B------:R-:W-:Y:S06]  /*0470*/  BAR.SYNC.DEFER_BLOCKING 0x0 ;  /* 0x0000000000007b1d */ /* 0x000fec0000010000 */
[----:B------:R-:W-:Y:S05]  /*0480*/  @!P0 BRA `(.L_x_6) ;  /* 0x0000000000108947 */ /* 0x000fea0003800000 */
[----:B------:R-:W-:-:S13]  /*0490*/  ISETP.GE.U32.AND P0, PT, R19, 0xc8, PT ;  /* 0x000000c81300780c */ /* 0x000fda0003f06070 */
[----:B------:R-:W-:Y:S05]  /*04a0*/  @P0 BREAK.RELIABLE B2 ;  /* 0x0000000000020942 */ /* 0x000fea0003800100 */
[----:B------:R-:W-:Y:S05]  /*04b0*/  @!P0 BRA `(.L_x_7) ;  /* 0x00000000000c8947 */ /* 0x000fea0003800000 */
[----:B------:R-:W-:Y:S05]  /*04c0*/  BRA `(.L_x_8) ;  /* 0x0000000000147947 */ /* 0x000fea0003800000 */
.L_x_6:
[----:B------:R-:W2:Y:S04]  /*04d0*/  LDG.E.CONSTANT R5, desc[UR8][R16.64] ;  /* 0x0000000810057981 */ /* 0x000ea8000c1e9900 */
[----:B--2---:R0:W-:Y:S02]  /*04e0*/  STS [R24], R5 ;  /* 0x0000000518007388 */ /* 0x0041e40000000800 */
.L_x_7:
[----:B------:R-:W-:Y:S05]  /*04f0*/  BSYNC.RELIABLE B2 ;  /* 0x0000000000027941 */ /* 0x000fea0003800100 */
.L_x_5:
[----:B0-----:R-:W2:Y:S04]  /*0500*/  LDG.E.128.CONSTANT R4, desc[UR8][R26.64] ;  /* 0x000000081a047981 */ /* 0x001ea8000c1e9d00 */
[----:B--2---:R0:W-:Y:S02]  /*0510*/  STS.128 [R23], R4 ;  /* 0x0000000417007388 */ /* 0x0041e40000000c00 */
.L_x_8:
[----:B------:R-:W-:Y:S05]  /*0520*/  BSYNC.RECONVERGENT B1 ;  /* 0x0000000000017941 */ /* 0x000fea0003800200 */
.L_x_4:
[----:B------:R-:W-:Y:S05]  /*0530*/  WARPSYNC.ALL ;  /* 0x0000000000007948 */ /* 0x000fea0003800000 */
[----:B------:R-:W-:Y:S01]  /*0540*/  BAR.SYNC.DEFER_BLOCKING 0x0 ;  /* 0x0000000000007b1d */ /* 0x000fe20000010000 */
[----:B------:R-:W-:Y:S01]  /*0550*/  UIADD3 UR4, UPT, UPT, UR4, 0x2, URZ ;  /* 0x0000000204047890 */ /* 0x000fe2000fffe0ff */
[----:B------:R-:W-:Y:S02]  /*0560*/  IADD3 R16, P0, PT, R16, 0x20, RZ ;  /* 0x0000002010107810 */ /* 0x000fe40007f1e0ff */
[----:B------:R-:W-:Y:S01]  /*0570*/  IADD3 R26, P2, PT, R26, 0x20, RZ ;  /* 0x000000201a1a7810 */ /* 0x000fe20007f5e0ff */
[----:B------:R-:W-:Y:S01]  /*0580*/  UISETP.NE.AND UP0, UPT, UR4, 0x80, UPT ;  /* 0x000000800400788c */ /* 0x000fe2000bf05270 */
[----:B------:R-:W-:Y:S01]  /*0590*/  IADD3 R2, P1, PT, R2, 0x20, RZ ;  /* 0x0000002002027810 */ /* 0x000fe20007f3e0ff */
[----:B------:R-:W-:Y:S01]  /*05a0*/  IMAD.X R17, RZ, RZ, R17, P0 ;  /* 0x000000ffff117224 */ /* 0x000fe200000e0611 */
[----:B------:R-:W-:-:S02]  /*05b0*/  IADD3.X R27, PT, PT, RZ, R27, RZ, P2, !PT ;  /* 0x0000001bff1b7210 */ /* 0x000fc400017fe4ff */
[----:B------:R-:W-:Y:S01]  /*05c0*/  IADD3.X R3, PT, PT, RZ, R3, RZ, P1, !PT ;  /* 0x00000003ff037210 */ /* 0x000fe20000ffe4ff */
[----:B0-----:R-:W-:Y:S04]  /*05d0*/  LDS.128 R4, [R20+UR5] ;  /* 0x0000000514047984 */ /* 0x001fe80008000c00 */
[----:B------:R-:W0:Y:S02]  /*05e0*/  LDS.128 R8, [R18] ;  /* 0x0000000012087984 */ /* 0x000e240000000c00 */
[----:B0-----:R-:W-:Y:S02]  /*05f0*/  FFMA R4, R4, R8, R13 ;  /* 0x0000000804047223 */ /* 0x001fe4000000000d */
        /* <DEDUP_REMOVED lines=8> */
[----:B------:R-:W-:Y:S06]  /*0680*/  BRA.U UP0, `(.L_x_9) ;  /* 0xfffffffd00007547 */ /* 0x000fec000b83ffff */
[----:B------:R-:W0:Y:S01]  /*0690*/  LDC.64 R2, c[0x0][0x398] ;  /* 0x0000e600ff027b82 */ /* 0x000e220000000a00 */
[----:B------:R-:W-:-:S07]  /*06a0*/  IMAD R21, R0, 0xc8, R21 ;  /* 0x000000c800157824 */ /* 0x000fce00078e0215 */
[----:B------:R-:W1:Y:S01]  /*06b0*/  LDC.64 R4, c[0x0][0x390] ;  /* 0x0000e400ff047b82 */ /* 0x000e620000000a00 */
[----:B0-----:R-:W-:-:S06]  /*06c0*/  IMAD.WIDE.U32 R2, R21, 0x4, R2 ;  /* 0x0000000415027825 */ /* 0x001fcc00078e0002 */
[----:B------:R-:W2:Y:S01]  /*06d0*/  LDG.E.CONSTANT R2, desc[UR8][R2.64] ;  /* 0x0000000802027981 */ /* 0x000ea2000c1e9900 */
[----:B------:R-:W-:-:S05]  /*06e0*/  PRMT R0, R22, 0x9910, RZ ;  /* 0x0000991016007816 */ /* 0x000fca00000000ff */
[----:B------:R-:W-:-:S05]  /*06f0*/  IMAD R0, R0, 0x190, RZ ;  /* 0x0000019000007824 */ /* 0x000fca00078e02ff */
[----:B------:R-:W-:-:S04]  /*0700*/  LOP3.LUT R0, R0, 0xffff, RZ, 0xc0, !PT ;  /* 0x0000ffff00007812 */ /* 0x000fc800078ec0ff */
[----:B------:R-:W-:-:S05]  /*0710*/  IADD3 R21, PT, PT, R21, R0, RZ ;  /* 0x0000000015157210 */ /* 0x000fca0007ffe0ff */
[----:B-1----:R-:W-:-:S04]  /*0720*/  IMAD.WIDE.U32 R4, R21, 0x4, R4 ;  /* 0x0000000415047825 */ /* 0x002fc800078e0004 */
[--C-:B--2---:R-:W-:Y:S01]  /*0730*/  FADD R13, R13, R2.reuse ;  /* 0x000000020d0d7221 */ /* 0x104fe20000000000 */
[----:B------:R-:W-:-:S04]  /*0740*/  FADD R25, R25, R2 ;  /* 0x0000000219197221 */ /* 0x000fc80000000000 */
[----:B------:R-:W-:Y:S04]  /*0750*/  STG.E desc[UR8][R4.64], R13 ;  /* 0x0000000d04007986 */ /* 0x000fe8000c101908 */
[----:B------:R-:W-:Y:S01]  /*0760*/  STG.E desc[UR8][R4.64+0xc80], R25 ;  /* 0x000c801904007986 */ /* 0x000fe2000c101908 */
[----:B------:R-:W-:Y:S05]  /*0770*/  EXIT ;  /* 0x000000000000794d */ /* 0x000fea0003800000 */
.L_x_10:
[----:B------:R-:W-:-:S00]  /*0780*/  BRA `(.L_x_10) ;  /* 0xfffffffc00fc7947 */ /* 0x000fc0000383ffff */
[----:B------:R-:W-:-:S00]  /*0790*/  NOP ;  /* 0x0000000000007918 */ /* 0x000fc00000000000 */
        /* <DEDUP_REMOVED lines=14> */
.L_x_11:


//--------------------- .nv.shared.my_kernel_kernel0 --------------------------
	.section	.nv.shared.my_kernel_kernel0,"aw",@nobits
	.sectionflags	@""
	.align	4
.nv.shared.my_kernel_kernel0:
	.zero		4288


//--------------------- .nv.shared.reserved.0     --------------------------
	.section	.nv.shared.reserved.0,"aw",@nobits
	.weak		__nv_reservedSMEM_offset_0_alias
	.size		__nv_reservedSMEM_offset_0_alias, 0, 64
	.other		__nv_reservedSMEM_offset_0_alias,@"STO_CUDA_RESERVED_SHARED STV_DEFAULT"
__nv_reservedSMEM_offset_0_alias:
	.zero		0
	.zero		64


//--------------------- .nv.constant0.my_kernel_kernel0 --------------------------
	.section	.nv.constant0.my_kernel_kernel0,"a",@progbits
	.sectionflags	@""
	.align	4
.nv.constant0.my_kernel_kernel0:
	.zero		928


//--------------------- SYMBOLS --------------------------

	.type		.nv.reservedSmem.offset0,@object
	.size		.nv.reservedSmem.offset0,0x4
	.type		.nv.reservedSmem.cap,@object
	.size		.nv.reservedSmem.cap,0x4
